//
// Generated by NVIDIA NVVM Compiler
//
// Compiler Build ID: CL-36424714
// Cuda compilation tools, release 13.0, V13.0.88
// Based on NVVM 20.0.0
//

.version 9.0
.target sm_100
.address_size 64

	// .globl	sequence
// _ZZ7testShrE7storage has been demoted

.visible .entry sequence(
	.param .u64 .ptr .align 1 sequence_param_0,
	.param .u32 sequence_param_1
)
{
	.reg .pred 	%p<2>;
	.reg .b32 	%r<7>;
	.reg .b64 	%rd<5>;

	ld.param.u64 	%rd1, [sequence_param_0];
	ld.param.u32 	%r2, [sequence_param_1];
	mov.u32 	%r3, %tid.x;
	mov.u32 	%r4, %ctaid.x;
	mov.u32 	%r5, %ntid.x;
	mad.lo.s32 	%r1, %r4, %r5, %r3;
	setp.ge.s32 	%p1, %r1, %r2;
	@%p1 bra 	$L__BB0_2;
	cvta.to.global.u64 	%rd2, %rd1;
	shl.b32 	%r6, %r1, 1;
	mul.wide.s32 	%rd3, %r1, 4;
	add.s64 	%rd4, %rd2, %rd3;
	st.global.u32 	[%rd4], %r6;
$L__BB0_2:
	ret;

}
	// .globl	testShr
.visible .entry testShr(
	.param .u64 .ptr .align 1 testShr_param_0,
	.param .u64 .ptr .align 1 testShr_param_1
)
{
	.reg .pred 	%p<3>;
	.reg .b32 	%r<24>;
	.reg .b64 	%rd<9>;
	// demoted variable
	.shared .align 4 .b8 _ZZ7testShrE7storage[1024];
	ld.param.u64 	%rd1, [testShr_param_0];
	ld.param.u64 	%rd2, [testShr_param_1];
	cvta.to.global.u64 	%rd3, %rd2;
	mov.u32 	%r1, %tid.x;
	mov.u32 	%r6, %ctaid.x;
	mov.u32 	%r7, %ntid.x;
	mad.lo.s32 	%r2, %r6, %r7, %r1;
	mul.wide.s32 	%rd4, %r2, 4;
	add.s64 	%rd5, %rd3, %rd4;
	ld.global.u32 	%r8, [%rd5];
	shl.b32 	%r9, %r1, 2;
	mov.u32 	%r10, _ZZ7testShrE7storage;
	add.s32 	%r11, %r10, %r9;
	st.shared.u32 	[%r11], %r8;
	bar.sync 	0;
	and.b32  	%r12, %r2, 1;
	setp.eq.b32 	%p1, %r12, 1;
	not.pred 	%p2, %p1;
	@%p2 bra 	$L__BB1_2;
	xor.b32  	%r14, %r9, 4;
	add.s32 	%r16, %r10, %r14;
	ld.shared.u32 	%r17, [%r16];
	shl.b32 	%r23, %r17, 1;
	bra.uni 	$L__BB1_3;
$L__BB1_2:
	xor.b32  	%r19, %r9, 4;
	add.s32 	%r21, %r10, %r19;
	ld.shared.u32 	%r22, [%r21];
	mul.lo.s32 	%r23, %r22, 3;
$L__BB1_3:
	cvta.to.global.u64 	%rd6, %rd1;
	add.s64 	%rd8, %rd6, %rd4;
	st.global.u32 	[%rd8], %r23;
	ret;

}
	// .globl	v4sequence
.visible .entry v4sequence(
	.param .u64 .ptr .align 1 v4sequence_param_0,
	.param .u32 v4sequence_param_1
)
{
	.reg .b32 	%r<9>;
	.reg .b64 	%rd<5>;

	ld.param.u64 	%rd1, [v4sequence_param_0];
	cvta.to.global.u64 	%rd2, %rd1;
	mov.u32 	%r1, %tid.x;
	mov.u32 	%r2, %ctaid.x;
	mov.u32 	%r3, %ntid.x;
	mad.lo.s32 	%r4, %r2, %r3, %r1;
	add.s32 	%r5, %r4, 1;
	shl.b32 	%r6, %r5, 1;
	mad.lo.s32 	%r7, %r4, 3, 3;
	shl.b32 	%r8, %r5, 2;
	mul.wide.s32 	%rd3, %r4, 16;
	add.s64 	%rd4, %rd2, %rd3;
	st.global.v4.u32 	[%rd4], {%r5, %r6, %r7, %r8};
	ret;

}


// ===== COMPILED SASS (sm_100) =====

	.target	sm_100

	.elftype	@"ET_EXEC"


//--------------------- .note.nv.tkinfo           --------------------------
	.section	.note.nv.tkinfo,"",@"SHT_NOTE"
	.sectionflags	@"SHF_NOTE_NV_TKINFO"
	.tkinfo
        /*0018*/ 	.word	0x00000002
        /*0030*/ 	.string	""
        /*0030*/ 	.string	"ptxas"
        /*0030*/ 	.string	"Cuda compilation tools, release 13.0, V13.0.88"
        /*0030*/ 	.string	"Build cuda_13.0.r13.0/compiler.36424714_0"
        /*0030*/ 	.string	"-arch sm_100 -m 64 "



//--------------------- .note.nv.cuinfo           --------------------------
	.section	.note.nv.cuinfo,"",@"SHT_NOTE"
	.sectionflags	@"SHF_NOTE_NV_CUINFO"
        /*0018*/ 	.short	0x0002
        /*001a*/ 	.short	0x0064
        /*001c*/ 	.short	0x0082
	.zero		2


//--------------------- .nv.info                  --------------------------
	.section	.nv.info,"",@"SHT_CUDA_INFO"
	.align	4


	//----- nvinfo : EIATTR_REGCOUNT
	.align		4
        /*0000*/ 	.byte	0x04, 0x2f
        /*0002*/ 	.short	(.L_1 - .L_0)
	.align		4
.L_0:
        /*0004*/ 	.word	index@(sequence)
        /*0008*/ 	.word	0x0000000a


	//----- nvinfo : EIATTR_FRAME_SIZE
	.align		4
.L_1:
        /*000c*/ 	.byte	0x04, 0x11
        /*000e*/ 	.short	(.L_3 - .L_2)
	.align		4
.L_2:
        /*0010*/ 	.word	index@(sequence)
        /*0014*/ 	.word	0x00000000


	//----- nvinfo : EIATTR_REGCOUNT
	.align		4
.L_3:
        /*0018*/ 	.byte	0x04, 0x2f
        /*001a*/ 	.short	(.L_5 - .L_4)
	.align		4
.L_4:
        /*001c*/ 	.word	index@(testShr)
        /*0020*/ 	.word	0x0000000c


	//----- nvinfo : EIATTR_FRAME_SIZE
	.align		4
.L_5:
        /*0024*/ 	.byte	0x04, 0x11
        /*0026*/ 	.short	(.L_7 - .L_6)
	.align		4
.L_6:
        /*0028*/ 	.word	index@(testShr)
        /*002c*/ 	.word	0x00000000


	//----- nvinfo : EIATTR_REGCOUNT
	.align		4
.L_7:
        /*0030*/ 	.byte	0x04, 0x2f
        /*0032*/ 	.short	(.L_9 - .L_8)
	.align		4
.L_8:
        /*0034*/ 	.word	index@(v4sequence)
        /*0038*/ 	.word	0x0000000a


	//----- nvinfo : EIATTR_FRAME_SIZE
	.align		4
.L_9:
        /*003c*/ 	.byte	0x04, 0x11
        /*003e*/ 	.short	(.L_11 - .L_10)
	.align		4
.L_10:
        /*0040*/ 	.word	index@(v4sequence)
        /*0044*/ 	.word	0x00000000


	//----- nvinfo : EIATTR_MIN_STACK_SIZE
	.align		4
.L_11:
        /*0048*/ 	.byte	0x04, 0x12
        /*004a*/ 	.short	(.L_13 - .L_12)
	.align		4
.L_12:
        /*004c*/ 	.word	index@(v4sequence)
        /*0050*/ 	.word	0x00000000


	//----- nvinfo : EIATTR_MIN_STACK_SIZE
	.align		4
.L_13:
        /*0054*/ 	.byte	0x04, 0x12
        /*0056*/ 	.short	(.L_15 - .L_14)
	.align		4
.L_14:
        /*0058*/ 	.word	index@(testShr)
        /*005c*/ 	.word	0x00000000


	//----- nvinfo : EIATTR_MIN_STACK_SIZE
	.align		4
.L_15:
        /*0060*/ 	.byte	0x04, 0x12
        /*0062*/ 	.short	(.L_17 - .L_16)
	.align		4
.L_16:
        /*0064*/ 	.word	index@(sequence)
        /*0068*/ 	.word	0x00000000
.L_17:


//--------------------- .nv.compat                --------------------------
	.section	.nv.compat,"",@"SHT_CUDA_COMPAT_INFO"
	.align	4
        /*0000*/ 	.byte	0x02, 0x09, 0x00, 0x00, 0x02, 0x02, 0x01, 0x00, 0x02, 0x05, 0x05, 0x00, 0x03, 0x07, 0x01, 0x01
        /*0010*/ 	.byte	0x02, 0x03, 0x00, 0x00, 0x02, 0x06, 0x01, 0x00, 0x04, 0x0b, 0x08, 0x00, 0x09, 0x00, 0x00, 0x00
        /*0020*/ 	.byte	0x00, 0x00, 0x00, 0x00


//--------------------- .nv.info.v4sequence       --------------------------
	.section	.nv.info.v4sequence,"",@"SHT_CUDA_INFO"
	.sectionflags	@""
	.align	4


	//----- nvinfo : EIATTR_CUDA_API_VERSION
	.align		4
        /*0000*/ 	.byte	0x04, 0x37
        /*0002*/ 	.short	(.L_19 - .L_18)
.L_18:
        /*0004*/ 	.word	0x00000082


	//----- nvinfo : EIATTR_KPARAM_INFO
	.align		4
.L_19:
        /*0008*/ 	.byte	0x04, 0x17
        /*000a*/ 	.short	(.L_21 - .L_20)
.L_20:
        /*000c*/ 	.word	0x00000000
        /*0010*/ 	.short	0x0001
        /*0012*/ 	.short	0x0008
        /*0014*/ 	.byte	0x00, 0xf0, 0x11, 0x00


	//----- nvinfo : EIATTR_KPARAM_INFO
	.align		4
.L_21:
        /*0018*/ 	.byte	0x04, 0x17
        /*001a*/ 	.short	(.L_23 - .L_22)
.L_22:
        /*001c*/ 	.word	0x00000000
        /*0020*/ 	.short	0x0000
        /*0022*/ 	.short	0x0000
        /*0024*/ 	.byte	0x00, 0xf5, 0x21, 0x00


	//----- nvinfo : EIATTR_SPARSE_MMA_MASK
	.align		4
.L_23:
        /*0028*/ 	.byte	0x03, 0x50
        /*002a*/ 	.short	0x0000


	//----- nvinfo : EIATTR_MAXREG_COUNT
	.align		4
        /*002c*/ 	.byte	0x03, 0x1b
        /*002e*/ 	.short	0x00ff


	//----- nvinfo : EIATTR_MERCURY_ISA_VERSION
	.align		4
        /*0030*/ 	.byte	0x03, 0x5f
        /*0032*/ 	.short	0x0101


	//----- nvinfo : EIATTR_VRC_CTA_INIT_COUNT
	.align		4
        /*0034*/ 	.byte	0x02, 0x4a
	.zero		1
	.zero		1


	//----- nvinfo : EIATTR_EXIT_INSTR_OFFSETS
	.align		4
        /*0038*/ 	.byte	0x04, 0x1c
        /*003a*/ 	.short	(.L_25 - .L_24)


	//   ....[0]....
.L_24:
        /*003c*/ 	.word	0x000000e0


	//----- nvinfo : EIATTR_CBANK_PARAM_SIZE
	.align		4
.L_25:
        /*0040*/ 	.byte	0x03, 0x19
        /*0042*/ 	.short	0x000c


	//----- nvinfo : EIATTR_PARAM_CBANK
	.align		4
        /*0044*/ 	.byte	0x04, 0x0a
        /*0046*/ 	.short	(.L_27 - .L_26)
	.align		4
.L_26:
        /*0048*/ 	.word	index@(.nv.constant0.v4sequence)
        /*004c*/ 	.short	0x0380
        /*004e*/ 	.short	0x000c


	//----- nvinfo : EIATTR_SW_WAR
	.align		4
.L_27:
        /*0050*/ 	.byte	0x04, 0x36
        /*0052*/ 	.short	(.L_29 - .L_28)
.L_28:
        /*0054*/ 	.word	0x00000008
.L_29:


//--------------------- .nv.info.testShr          --------------------------
	.section	.nv.info.testShr,"",@"SHT_CUDA_INFO"
	.sectionflags	@""
	.align	4


	//----- nvinfo : EIATTR_CUDA_API_VERSION
	.align		4
        /*0000*/ 	.byte	0x04, 0x37
        /*0002*/ 	.short	(.L_31 - .L_30)
.L_30:
        /*0004*/ 	.word	0x00000082


	//----- nvinfo : EIATTR_KPARAM_INFO
	.align		4
.L_31:
        /*0008*/ 	.byte	0x04, 0x17
        /*000a*/ 	.short	(.L_33 - .L_32)
.L_32:
        /*000c*/ 	.word	0x00000000
        /*0010*/ 	.short	0x0001
        /*0012*/ 	.short	0x0008
        /*0014*/ 	.byte	0x00, 0xf5, 0x21, 0x00


	//----- nvinfo : EIATTR_KPARAM_INFO
	.align		4
.L_33:
        /*0018*/ 	.byte	0x04, 0x17
        /*001a*/ 	.short	(.L_35 - .L_34)
.L_34:
        /*001c*/ 	.word	0x00000000
        /*0020*/ 	.short	0x0000
        /*0022*/ 	.short	0x0000
        /*0024*/ 	.byte	0x00, 0xf5, 0x21, 0x00


	//----- nvinfo : EIATTR_SPARSE_MMA_MASK
	.align		4
.L_35:
        /*0028*/ 	.byte	0x03, 0x50
        /*002a*/ 	.short	0x0000


	//----- nvinfo : EIATTR_MAXREG_COUNT
	.align		4
        /*002c*/ 	.byte	0x03, 0x1b
        /*002e*/ 	.short	0x00ff


	//----- nvinfo : EIATTR_NUM_BARRIERS
	.align		4
        /*0030*/ 	.byte	0x02, 0x4c
        /*0032*/ 	.byte	0x01
	.zero		1


	//----- nvinfo : EIATTR_MERCURY_ISA_VERSION
	.align		4
        /*0034*/ 	.byte	0x03, 0x5f
        /*0036*/ 	.short	0x0101


	//----- nvinfo : EIATTR_VRC_CTA_INIT_COUNT
	.align		4
        /*0038*/ 	.byte	0x02, 0x4a
	.zero		1
	.zero		1


	//----- nvinfo : EIATTR_EXIT_INSTR_OFFSETS
	.align		4
        /*003c*/ 	.byte	0x04, 0x1c
        /*003e*/ 	.short	(.L_37 - .L_36)


	//   ....[0]....
.L_36:
        /*0040*/ 	.word	0x00000190


	//----- nvinfo : EIATTR_CBANK_PARAM_SIZE
	.align		4
.L_37:
        /*0044*/ 	.byte	0x03, 0x19
        /*0046*/ 	.short	0x0010


	//----- nvinfo : EIATTR_PARAM_CBANK
	.align		4
        /*0048*/ 	.byte	0x04, 0x0a
        /*004a*/ 	.short	(.L_39 - .L_38)
	.align		4
.L_38:
        /*004c*/ 	.word	index@(.nv.constant0.testShr)
        /*0050*/ 	.short	0x0380
        /*0052*/ 	.short	0x0010


	//----- nvinfo : EIATTR_SW_WAR
	.align		4
.L_39:
        /*0054*/ 	.byte	0x04, 0x36
        /*0056*/ 	.short	(.L_41 - .L_40)
.L_40:
        /*0058*/ 	.word	0x00000008
.L_41:


//--------------------- .nv.info.sequence         --------------------------
	.section	.nv.info.sequence,"",@"SHT_CUDA_INFO"
	.sectionflags	@""
	.align	4


	//----- nvinfo : EIATTR_CUDA_API_VERSION
	.align		4
        /*0000*/ 	.byte	0x04, 0x37
        /*0002*/ 	.short	(.L_43 - .L_42)
.L_42:
        /*0004*/ 	.word	0x00000082


	//----- nvinfo : EIATTR_KPARAM_INFO
	.align		4
.L_43:
        /*0008*/ 	.byte	0x04, 0x17
        /*000a*/ 	.short	(.L_45 - .L_44)
.L_44:
        /*000c*/ 	.word	0x00000000
        /*0010*/ 	.short	0x0001
        /*0012*/ 	.short	0x0008
        /*0014*/ 	.byte	0x00, 0xf0, 0x11, 0x00


	//----- nvinfo : EIATTR_KPARAM_INFO
	.align		4
.L_45:
        /*0018*/ 	.byte	0x04, 0x17
        /*001a*/ 	.short	(.L_47 - .L_46)
.L_46:
        /*001c*/ 	.word	0x00000000
        /*0020*/ 	.short	0x0000
        /*0022*/ 	.short	0x0000
        /*0024*/ 	.byte	0x00, 0xf5, 0x21, 0x00


	//----- nvinfo : EIATTR_SPARSE_MMA_MASK
	.align		4
.L_47:
        /*0028*/ 	.byte	0x03, 0x50
        /*002a*/ 	.short	0x0000


	//----- nvinfo : EIATTR_MAXREG_COUNT
	.align		4
        /*002c*/ 	.byte	0x03, 0x1b
        /*002e*/ 	.short	0x00ff


	//----- nvinfo : EIATTR_MERCURY_ISA_VERSION
	.align		4
        /*0030*/ 	.byte	0x03, 0x5f
        /*0032*/ 	.short	0x0101


	//----- nvinfo : EIATTR_VRC_CTA_INIT_COUNT
	.align		4
        /*0034*/ 	.byte	0x02, 0x4a
	.zero		1
	.zero		1


	//----- nvinfo : EIATTR_EXIT_INSTR_OFFSETS
	.align		4
        /*0038*/ 	.byte	0x04, 0x1c
        /*003a*/ 	.short	(.L_49 - .L_48)


	//   ....[0]....
.L_48:
        /*003c*/ 	.word	0x00000070


	//   ....[1]....
        /*0040*/ 	.word	0x000000d0


	//----- nvinfo : EIATTR_CBANK_PARAM_SIZE
	.align		4
.L_49:
        /*0044*/ 	.byte	0x03, 0x19
        /*0046*/ 	.short	0x000c


	//----- nvinfo : EIATTR_PARAM_CBANK
	.align		4
        /*0048*/ 	.byte	0x04, 0x0a
        /*004a*/ 	.short	(.L_51 - .L_50)
	.align		4
.L_50:
        /*004c*/ 	.word	index@(.nv.constant0.sequence)
        /*0050*/ 	.short	0x0380
        /*0052*/ 	.short	0x000c


	//----- nvinfo : EIATTR_SW_WAR
	.align		4
.L_51:
        /*0054*/ 	.byte	0x04, 0x36
        /*0056*/ 	.short	(.L_53 - .L_52)
.L_52:
        /*0058*/ 	.word	0x00000008
.L_53:


//--------------------- .nv.callgraph             --------------------------
	.section	.nv.callgraph,"",@"SHT_CUDA_CALLGRAPH"
	.align	4
	.sectionentsize	8
	.align		4
        /*0000*/ 	.word	0x00000000
	.align		4
        /*0004*/ 	.word	0xffffffff
	.align		4
        /*0008*/ 	.word	0x00000000
	.align		4
        /*000c*/ 	.word	0xfffffffe
	.align		4
        /*0010*/ 	.word	0x00000000
	.align		4
        /*0014*/ 	.word	0xfffffffd
	.align		4
        /*0018*/ 	.word	0x00000000
	.align		4
        /*001c*/ 	.word	0xfffffffc


//--------------------- .text.v4sequence          --------------------------
	.section	.text.v4sequence,"ax",@progbits
	.align	128
        .global         v4sequence
        .type           v4sequence,@function
        .size           v4sequence,(.L_x_3 - v4sequence)
        .other          v4sequence,@"STO_CUDA_ENTRY STV_DEFAULT"
v4sequence:
.text.v4sequence:
[----:B------:R-:W-:Y:S01]  /*0000*/  LDC R1, c[0x0][0x37c] ;  /* 0x0000df00ff017b82 */ /* 0x000fe20000000800 */
[----:B------:R-:W0:Y:S07]  /*0010*/  S2R R5, SR_TID.X ;  /* 0x0000000000057919 */ /* 0x000e2e0000002100 */
[----:B------:R-:W0:Y:S01]  /*0020*/  S2UR UR6, SR_CTAID.X ;  /* 0x00000000000679c3 */ /* 0x000e220000002500 */
[----:B------:R-:W1:Y:S01]  /*0030*/  LDCU.64 UR4, c[0x0][0x358] ;  /* 0x00006b00ff0477ac */ /* 0x000e620008000a00 */
[----:B------:R-:W-:-:S06]  /*0040*/  HFMA2 R6, -RZ, RZ, 0, 1.78813934326171875e-07 ;  /* 0x00000003ff067431 */ /* 0x000fcc00000001ff */
[----:B------:R-:W0:Y:S08]  /*0050*/  LDC R0, c[0x0][0x360] ;  /* 0x0000d800ff007b82 */ /* 0x000e300000000800 */
[----:B------:R-:W2:Y:S01]  /*0060*/  LDC.64 R2, c[0x0][0x380] ;  /* 0x0000e000ff027b82 */ /* 0x000ea20000000a00 */
[----:B0-----:R-:W-:-:S04]  /*0070*/  IMAD R5, R0, UR6, R5 ;  /* 0x0000000600057c24 */ /* 0x001fc8000f8e0205 */
[C---:B------:R-:W-:Y:S01]  /*0080*/  IMAD R6, R5.reuse, R6, 0x3 ;  /* 0x0000000305067424 */ /* 0x040fe200078e0206 */
[C---:B------:R-:W-:Y:S01]  /*0090*/  IADD3 R4, PT, PT, R5.reuse, 0x1, RZ ;  /* 0x0000000105047810 */ /* 0x040fe20007ffe0ff */
[----:B--2---:R-:W-:-:S03]  /*00a0*/  IMAD.WIDE R2, R5, 0x10, R2 ;  /* 0x0000001005027825 */ /* 0x004fc600078e0202 */
[C---:B------:R-:W-:Y:S02]  /*00b0*/  SHF.L.U32 R5, R4.reuse, 0x1, RZ ;  /* 0x0000000104057819 */ /* 0x040fe400000006ff */
[----:B------:R-:W-:-:S05]  /*00c0*/  SHF.L.U32 R7, R4, 0x2, RZ ;  /* 0x0000000204077819 */ /* 0x000fca00000006ff */
[----:B-1----:R-:W-:Y:S01]  /*00d0*/  STG.E.128 desc[UR4][R2.64], R4 ;  /* 0x0000000402007986 */ /* 0x002fe2000c101d04 */
[----:B------:R-:W-:Y:S05]  /*00e0*/  EXIT ;  /* 0x000000000000794d */ /* 0x000fea0003800000 */
.L_x_0:
[----:B------:R-:W-:-:S00]  /*00f0*/  BRA `(.L_x_0) ;  /* 0xfffffffc00fc7947 */ /* 0x000fc0000383ffff */
[----:B------:R-:W-:-:S00]  /*0100*/  NOP ;  /* 0x0000000000007918 */ /* 0x000fc00000000000 */
[----:B------:R-:W-:-:S00]  /*0110*/  NOP ;  /* 0x0000000000007918 */ /* 0x000fc00000000000 */
[----:B------:R-:W-:-:S00]  /*0120*/  NOP ;  /* 0x0000000000007918 */ /* 0x000fc00000000000 */
[----:B------:R-:W-:-:S00]  /*0130*/  NOP ;  /* 0x0000000000007918 */ /* 0x000fc00000000000 */
[----:B------:R-:W-:-:S00]  /*0140*/  NOP ;  /* 0x0000000000007918 */ /* 0x000fc00000000000 */
[----:B------:R-:W-:-:S00]  /*0150*/  NOP ;  /* 0x0000000000007918 */ /* 0x000fc00000000000 */
[----:B------:R-:W-:-:S00]  /*0160*/  NOP ;  /* 0x0000000000007918 */ /* 0x000fc00000000000 */
[----:B------:R-:W-:-:S00]  /*0170*/  NOP ;  /* 0x0000000000007918 */ /* 0x000fc00000000000 */
.L_x_3:


//--------------------- .text.testShr             --------------------------
	.section	.text.testShr,"ax",@progbits
	.align	128
        .global         testShr
        .type           testShr,@function
        .size           testShr,(.L_x_4 - testShr)
        .other          testShr,@"STO_CUDA_ENTRY STV_DEFAULT"
testShr:
.text.testShr:
[----:B------:R-:W-:Y:S01]  /*0000*/  LDC R1, c[0x0][0x37c] ;  /* 0x0000df00ff017b82 */ /* 0x000fe20000000800 */
[----:B------:R-:W0:Y:S07]  /*0010*/  S2R R7, SR_TID.X ;  /* 0x0000000000077919 */ /* 0x000e2e0000002100 */
[----:B------:R-:W0:Y:S01]  /*0020*/  S2UR UR4, SR_CTAID.X ;  /* 0x00000000000479c3 */ /* 0x000e220000002500 */
[----:B------:R-:W1:Y:S07]  /*0030*/  LDCU.64 UR6, c[0x0][0x358] ;  /* 0x00006b00ff0677ac */ /* 0x000e6e0008000a00 */
[----:B------:R-:W0:Y:S08]  /*0040*/  LDC R0, c[0x0][0x360] ;  /* 0x0000d800ff007b82 */ /* 0x000e300000000800 */
[----:B------:R-:W2:Y:S01]  /*0050*/  LDC.64 R2, c[0x0][0x388] ;  /* 0x0000e200ff027b82 */ /* 0x000ea20000000a00 */
[----:B0-----:R-:W-:-:S04]  /*0060*/  IMAD R5, R0, UR4, R7 ;  /* 0x0000000400057c24 */ /* 0x001fc8000f8e0207 */
[----:B--2---:R-:W-:-:S05]  /*0070*/  IMAD.WIDE R2, R5, 0x4, R2 ;  /* 0x0000000405027825 */ /* 0x004fca00078e0202 */
[----:B-1----:R0:W2:Y:S01]  /*0080*/  LDG.E R0, desc[UR6][R2.64] ;  /* 0x0000000602007981 */ /* 0x0020a2000c1e1900 */
[----:B------:R-:W1:Y:S01]  /*0090*/  S2UR UR5, SR_CgaCtaId ;  /* 0x00000000000579c3 */ /* 0x000e620000008800 */
[----:B------:R-:W-:Y:S01]  /*00a0*/  UMOV UR4, 0x400 ;  /* 0x0000040000047882 */ /* 0x000fe20000000000 */
[----:B------:R-:W-:Y:S02]  /*00b0*/  SHF.L.U32 R7, R7, 0x2, RZ ;  /* 0x0000000207077819 */ /* 0x000fe400000006ff */
[----:B------:R-:W-:-:S04]  /*00c0*/  LOP3.LUT R4, R5, 0x1, RZ, 0xc0, !PT ;  /* 0x0000000105047812 */ /* 0x000fc800078ec0ff */
[----:B------:R-:W-:Y:S01]  /*00d0*/  ISETP.NE.U32.AND P0, PT, R4, 0x1, PT ;  /* 0x000000010400780c */ /* 0x000fe20003f05070 */
[----:B0-----:R-:W0:Y:S01]  /*00e0*/  LDC.64 R2, c[0x0][0x380] ;  /* 0x0000e000ff027b82 */ /* 0x001e220000000a00 */
[----:B------:R-:W-:Y:S01]  /*00f0*/  LOP3.LUT R4, R7, 0x4, RZ, 0x3c, !PT ;  /* 0x0000000407047812 */ /* 0x000fe200078e3cff */
[----:B-1----:R-:W-:Y:S01]  /*0100*/  ULEA UR4, UR5, UR4, 0x18 ;  /* 0x0000000405047291 */ /* 0x002fe2000f8ec0ff */
[----:B0-----:R-:W-:-:S08]  /*0110*/  IMAD.WIDE R2, R5, 0x4, R2 ;  /* 0x0000000405027825 */ /* 0x001fd000078e0202 */
[----:B--2---:R-:W-:Y:S01]  /*0120*/  STS [R7+UR4], R0 ;  /* 0x0000000007007988 */ /* 0x004fe20008000804 */
[----:B------:R-:W-:Y:S06]  /*0130*/  BAR.SYNC.DEFER_BLOCKING 0x0 ;  /* 0x0000000000007b1d */ /* 0x000fec0000010000 */
[----:B------:R-:W0:Y:S04]  /*0140*/  @!P0 LDS R6, [R4+UR4] ;  /* 0x0000000404068984 */ /* 0x000e280008000800 */
[----:B------:R-:W1:Y:S01]  /*0150*/  @P0 LDS R8, [R4+UR4] ;  /* 0x0000000404080984 */ /* 0x000e620008000800 */
[----:B0-----:R-:W-:Y:S01]  /*0160*/  @!P0 SHF.L.U32 R9, R6, 0x1, RZ ;  /* 0x0000000106098819 */ /* 0x001fe200000006ff */
[----:B-1----:R-:W-:-:S05]  /*0170*/  @P0 IMAD R9, R8, 0x3, RZ ;  /* 0x0000000308090824 */ /* 0x002fca00078e02ff */
[----:B------:R-:W-:Y:S01]  /*0180*/  STG.E desc[UR6][R2.64], R9 ;  /* 0x0000000902007986 */ /* 0x000fe2000c101906 */
[----:B------:R-:W-:Y:S05]  /*0190*/  EXIT ;  /* 0x000000000000794d */ /* 0x000fea0003800000 */
.L_x_1:
        /* <DEDUP_REMOVED lines=14> */
.L_x_4:


//--------------------- .text.sequence            --------------------------
	.section	.text.sequence,"ax",@progbits
	.align	128
        .global         sequence
        .type           sequence,@function
        .size           sequence,(.L_x_5 - sequence)
        .other          sequence,@"STO_CUDA_ENTRY STV_DEFAULT"
sequence:
.text.sequence:
[----:B------:R-:W-:Y:S01]  /*0000*/  LDC R1, c[0x0][0x37c] ;  /* 0x0000df00ff017b82 */ /* 0x000fe20000000800 */
[----:B------:R-:W0:Y:S07]  /*0010*/  S2R R5, SR_TID.X ;  /* 0x0000000000057919 */ /* 0x000e2e0000002100 */
[----:B------:R-:W0:Y:S01]  /*0020*/  S2UR UR4, SR_CTAID.X ;  /* 0x00000000000479c3 */ /* 0x000e220000002500 */
[----:B------:R-:W1:Y:S07]  /*0030*/  LDCU UR5, c[0x0][0x388] ;  /* 0x00007100ff0577ac */ /* 0x000e6e0008000800 */
[----:B------:R-:W0:Y:S02]  /*0040*/  LDC R0, c[0x0][0x360] ;  /* 0x0000d800ff007b82 */ /* 0x000e240000000800 */
[----:B0-----:R-:W-:-:S05]  /*0050*/  IMAD R5, R0, UR4, R5 ;  /* 0x0000000400057c24 */ /* 0x001fca000f8e0205 */
[----:B-1----:R-:W-:-:S13]  /*0060*/  ISETP.GE.AND P0, PT, R5, UR5, PT ;  /* 0x0000000505007c0c */ /* 0x002fda000bf06270 */
[----:B------:R-:W-:Y:S05]  /*0070*/  @P0 EXIT ;  /* 0x000000000000094d */ /* 0x000fea0003800000 */
[----:B------:R-:W0:Y:S01]  /*0080*/  LDC.64 R2, c[0x0][0x380] ;  /* 0x0000e000ff027b82 */ /* 0x000e220000000a00 */
[----:B------:R-:W1:Y:S01]  /*0090*/  LDCU.64 UR4, c[0x0][0x358] ;  /* 0x00006b00ff0477ac */ /* 0x000e620008000a00 */
[C---:B------:R-:W-:Y:S01]  /*00a0*/  SHF.L.U32 R7, R5.reuse, 0x1, RZ ;  /* 0x0000000105077819 */ /* 0x040fe200000006ff */
[----:B0-----:R-:W-:-:S05]  /*00b0*/  IMAD.WIDE R2, R5, 0x4, R2 ;  /* 0x0000000405027825 */ /* 0x001fca00078e0202 */
[----:B-1----:R-:W-:Y:S01]  /*00c0*/  STG.E desc[UR4][R2.64], R7 ;  /* 0x0000000702007986 */ /* 0x002fe2000c101904 */
[----:B------:R-:W-:Y:S05]  /*00d0*/  EXIT ;  /* 0x000000000000794d */ /* 0x000fea0003800000 */
.L_x_2:
        /* <DEDUP_REMOVED lines=10> */
.L_x_5:


//--------------------- .nv.shared.reserved.0     --------------------------
	.section	.nv.shared.reserved.0,"aw",@nobits
	.weak		__nv_reservedSMEM_offset_0_alias
	.size		__nv_reservedSMEM_offset_0_alias, 0, 64
	.other		__nv_reservedSMEM_offset_0_alias,@"STO_CUDA_RESERVED_SHARED STV_DEFAULT"
__nv_reservedSMEM_offset_0_alias:
	.zero		0
	.zero		64


//--------------------- .nv.shared.testShr        --------------------------
	.section	.nv.shared.testShr,"aw",@nobits
	.sectionflags	@""
	.align	4
.nv.shared.testShr:
	.zero		2048


//--------------------- .nv.constant0.v4sequence  --------------------------
	.section	.nv.constant0.v4sequence,"a",@progbits
	.sectionflags	@""
	.align	4
.nv.constant0.v4sequence:
	.zero		908


//--------------------- .nv.constant0.testShr     --------------------------
	.section	.nv.constant0.testShr,"a",@progbits
	.sectionflags	@""
	.align	4
.nv.constant0.testShr:
	.zero		912


//--------------------- .nv.constant0.sequence    --------------------------
	.section	.nv.constant0.sequence,"a",@progbits
	.sectionflags	@""
	.align	4
.nv.constant0.sequence:
	.zero		908


//--------------------- SYMBOLS --------------------------

	.type		.nv.reservedSmem.offset0,@object
	.size		.nv.reservedSmem.offset0,0x4
	.type		.nv.reservedSmem.cap,@object
	.size		.nv.reservedSmem.cap,0x4
